	.headerflags	@"EF_CUDA_TEXMODE_UNIFIED EF_CUDA_64BIT_ADDRESS EF_CUDA_ACCELERATORS EF_CUDA_SM90 EF_CUDA_VIRTUAL_SM(EF_CUDA_SM90)"
	.elftype	@"ET_EXEC"


//--------------------- .nv.info                  --------------------------
	.section	.nv.info,"",@"SHT_CUDA_INFO"
	.align	4


	//----- nvinfo : EIATTR_REGCOUNT
	.align		4
        /*0000*/ 	.byte	0x04, 0x2f
        /*0002*/ 	.short	(.L_1 - .L_0)
	.align		4
.L_0:
        /*0004*/ 	.word	index@(triton_poi_fused_addmm_relu_35)
        /*0008*/ 	.word	0x0000000c


	//----- nvinfo : EIATTR_MIN_STACK_SIZE
	.align		4
.L_1:
        /*000c*/ 	.byte	0x04, 0x12
        /*000e*/ 	.short	(.L_3 - .L_2)
	.align		4
.L_2:
        /*0010*/ 	.word	index@(triton_poi_fused_addmm_relu_35)
        /*0014*/ 	.word	0x00000000


	//----- nvinfo : EIATTR_FRAME_SIZE
	.align		4
.L_3:
        /*0018*/ 	.byte	0x04, 0x11
        /*001a*/ 	.short	(.L_5 - .L_4)
	.align		4
.L_4:
        /*001c*/ 	.word	index@(triton_poi_fused_addmm_relu_35)
        /*0020*/ 	.word	0x00000000


	//----- nvinfo : EIATTR_MIN_STACK_SIZE
	.align		4
.L_5:
        /*0024*/ 	.byte	0x04, 0x12
        /*0026*/ 	.short	(.L_7 - .L_6)
	.align		4
.L_6:
        /*0028*/ 	.word	index@(triton_poi_fused_addmm_relu_35)
        /*002c*/ 	.word	0x00000000
.L_7:


//--------------------- .nv.info.triton_poi_fused_addmm_relu_35 --------------------------
	.section	.nv.info.triton_poi_fused_addmm_relu_35,"",@"SHT_CUDA_INFO"
	.sectionflags	@""
	.align	4


	//----- nvinfo : EIATTR_CUDA_API_VERSION
	.align		4
        /*0000*/ 	.byte	0x04, 0x37
        /*0002*/ 	.short	(.L_9 - .L_8)
.L_8:
        /*0004*/ 	.word	0x0000007c


	//----- nvinfo : EIATTR_KPARAM_INFO
	.align		4
.L_9:
        /*0008*/ 	.byte	0x04, 0x17
        /*000a*/ 	.short	(.L_11 - .L_10)
.L_10:
        /*000c*/ 	.word	0x00000000
        /*0010*/ 	.short	0x0002
        /*0012*/ 	.short	0x0010
        /*0014*/ 	.byte	0x00, 0xf0, 0x11, 0x00


	//----- nvinfo : EIATTR_KPARAM_INFO
	.align		4
.L_11:
        /*0018*/ 	.byte	0x04, 0x17
        /*001a*/ 	.short	(.L_13 - .L_12)
.L_12:
        /*001c*/ 	.word	0x00000000
        /*0020*/ 	.short	0x0001
        /*0022*/ 	.short	0x0008
        /*0024*/ 	.byte	0x00, 0xf4, 0x21, 0x00


	//----- nvinfo : EIATTR_KPARAM_INFO
	.align		4
.L_13:
        /*0028*/ 	.byte	0x04, 0x17
        /*002a*/ 	.short	(.L_15 - .L_14)
.L_14:
        /*002c*/ 	.word	0x00000000
        /*0030*/ 	.short	0x0000
        /*0032*/ 	.short	0x0000
        /*0034*/ 	.byte	0x00, 0xf4, 0x21, 0x00


	//----- nvinfo : EIATTR_SPARSE_MMA_MASK
	.align		4
.L_15:
        /*0038*/ 	.byte	0x03, 0x50
        /*003a*/ 	.short	0x0000


	//----- nvinfo : EIATTR_MAXREG_COUNT
	.align		4
        /*003c*/ 	.byte	0x03, 0x1b
        /*003e*/ 	.short	0x00ff


	//----- nvinfo : EIATTR_EXIT_INSTR_OFFSETS
	.align		4
        /*0040*/ 	.byte	0x04, 0x1c
        /*0042*/ 	.short	(.L_17 - .L_16)


	//   ....[0]....
.L_16:
        /*0044*/ 	.word	0x000001a0


	//   ....[1]....
        /*0048*/ 	.word	0x000001c0


	//----- nvinfo : EIATTR_REQNTID
	.align		4
.L_17:
        /*004c*/ 	.byte	0x04, 0x10
        /*004e*/ 	.short	(.L_19 - .L_18)
.L_18:
        /*0050*/ 	.word	0x00000080
        /*0054*/ 	.word	0x00000001
        /*0058*/ 	.word	0x00000001


	//----- nvinfo : EIATTR_CBANK_PARAM_SIZE
	.align		4
.L_19:
        /*005c*/ 	.byte	0x03, 0x19
        /*005e*/ 	.short	0x0014


	//----- nvinfo : EIATTR_PARAM_CBANK
	.align		4
        /*0060*/ 	.byte	0x04, 0x0a
        /*0062*/ 	.short	(.L_21 - .L_20)
	.align		4
.L_20:
        /*0064*/ 	.word	index@(.nv.constant0.triton_poi_fused_addmm_relu_35)
        /*0068*/ 	.short	0x0210
        /*006a*/ 	.short	0x0014


	//----- nvinfo : EIATTR_SW_WAR
	.align		4
.L_21:
        /*006c*/ 	.byte	0x04, 0x36
        /*006e*/ 	.short	(.L_23 - .L_22)
.L_22:
        /*0070*/ 	.word	0x00000008
.L_23:


//--------------------- .nv.callgraph             --------------------------
	.section	.nv.callgraph,"",@"SHT_CUDA_CALLGRAPH"
	.align	4
	.sectionentsize	8
	.align		4
        /*0000*/ 	.word	0x00000000
	.align		4
        /*0004*/ 	.word	0xffffffff
	.align		4
        /*0008*/ 	.word	0x00000000
	.align		4
        /*000c*/ 	.word	0xfffffffe
	.align		4
        /*0010*/ 	.word	0x00000000
	.align		4
        /*0014*/ 	.word	0xfffffffd
	.align		4
        /*0018*/ 	.word	0x00000000
	.align		4
        /*001c*/ 	.word	0xfffffffc


//--------------------- .text.triton_poi_fused_addmm_relu_35 --------------------------
	.section	.text.triton_poi_fused_addmm_relu_35,"ax",@progbits
	.align	128
        .global         triton_poi_fused_addmm_relu_35
        .type           triton_poi_fused_addmm_relu_35,@function
        .size           triton_poi_fused_addmm_relu_35,(.L_x_1 - triton_poi_fused_addmm_relu_35)
        .other          triton_poi_fused_addmm_relu_35,@"STO_CUDA_ENTRY STV_DEFAULT"
triton_poi_fused_addmm_relu_35:
.text.triton_poi_fused_addmm_relu_35:
[----:B------:R-:W0:Y:S02]  /*0000*/  LDC R1, c[0x0][0x28] ;  /* 0x00000a00ff017b82 */ /* 0x000e240000000800 */
[----:B------:R-:W1:Y:S01]  /*0010*/  S2R R0, SR_TID.X ;  /* 0x0000000000007919 */ /* 0x000e620000002100 */
[----:B------:R-:W2:Y:S01]  /*0020*/  LDC.64 R2, c[0x0][0x210] ;  /* 0x00008400ff027b82 */ /* 0x000ea20000000a00 */
[----:B------:R-:W-:Y:S01]  /*0030*/  ULDC.64 UR4, c[0x0][0x208] ;  /* 0x0000820000047ab9 */ /* 0x000fe20000000a00 */
[----:B------:R-:W3:Y:S06]  /*0040*/  S2R R7, SR_CTAID.X ;  /* 0x0000000000077919 */ /* 0x000eec0000002500 */
[----:B------:R-:W4:Y:S01]  /*0050*/  LDC.64 R4, c[0x0][0x218] ;  /* 0x00008600ff047b82 */ /* 0x000f220000000a00 */
[----:B-1----:R-:W-:-:S05]  /*0060*/  IMAD.SHL.U32 R0, R0, 0x2, RZ ;  /* 0x0000000200007824 */ /* 0x002fca00078e00ff */
[----:B------:R-:W-:-:S05]  /*0070*/  LOP3.LUT R0, R0, 0xfe, RZ, 0xc0, !PT ;  /* 0x000000fe00007812 */ /* 0x000fca00078ec0ff */
[----:B---3--:R-:W-:-:S04]  /*0080*/  IMAD R7, R7, 0x100, R0 ;  /* 0x0000010007077824 */ /* 0x008fc800078e0200 */
[C---:B------:R-:W-:Y:S01]  /*0090*/  IMAD.HI R0, R7.reuse, 0x66666667, RZ ;  /* 0x6666666707007827 */ /* 0x040fe200078e02ff */
[----:B------:R-:W-:-:S03]  /*00a0*/  ISETP.GE.AND P2, PT, R7, 0xa0, PT ;  /* 0x000000a00700780c */ /* 0x000fc60003f46270 */
[----:B--2---:R-:W-:Y:S01]  /*00b0*/  IMAD.WIDE R2, R7, 0x4, R2 ;  /* 0x0000000407027825 */ /* 0x004fe200078e0202 */
[----:B------:R-:W-:-:S04]  /*00c0*/  SHF.R.U32.HI R9, RZ, 0x1f, R0 ;  /* 0x0000001fff097819 */ /* 0x000fc80000011600 */
[----:B------:R-:W-:-:S05]  /*00d0*/  LEA.HI.SX32 R0, R0, R9, 0x1c ;  /* 0x0000000900007211 */ /* 0x000fca00078fe2ff */
[----:B------:R-:W-:Y:S01]  /*00e0*/  IMAD R9, R0, -0x28, R7 ;  /* 0xffffffd800097824 */ /* 0x000fe200078e0207 */
[----:B------:R-:W-:-:S03]  /*00f0*/  CS2R R6, SRZ ;  /* 0x0000000000067805 */ /* 0x000fc6000001ff00 */
[----:B----4-:R-:W-:Y:S01]  /*0100*/  IMAD.WIDE R4, R9, 0x4, R4 ;  /* 0x0000000409047825 */ /* 0x010fe200078e0204 */
[----:B------:R-:W-:Y:S02]  /*0110*/  CS2R R8, SRZ ;  /* 0x0000000000087805 */ /* 0x000fe4000001ff00 */
[----:B------:R-:W2:Y:S04]  /*0120*/  @!P2 LDG.E.64 R6, desc[UR4][R2.64] ;  /* 0x000000040206a981 */ /* 0x000ea8000c1e1b00 */
[----:B------:R-:W2:Y:S02]  /*0130*/  @!P2 LDG.E.EL.64 R8, desc[UR4][R4.64] ;  /* 0x000000040408a981 */ /* 0x000ea4000c2e1b00 */
[----:B--2---:R-:W-:Y:S01]  /*0140*/  FSETP.GEU.AND P0, PT, R6, -R8, PT ;  /* 0x800000080600720b */ /* 0x004fe20003f0e000 */
[----:B------:R-:W-:Y:S01]  /*0150*/  FADD R6, R8, R6 ;  /* 0x0000000608067221 */ /* 0x000fe20000000000 */
[----:B------:R-:W-:Y:S01]  /*0160*/  FADD R0, R9, R7 ;  /* 0x0000000709007221 */ /* 0x000fe20000000000 */
[----:B------:R-:W-:-:S03]  /*0170*/  FSETP.GEU.AND P1, PT, R7, -R9, PT ;  /* 0x800000090700720b */ /* 0x000fc60003f2e000 */
[----:B------:R-:W-:Y:S02]  /*0180*/  FSEL R6, R6, RZ, P0 ;  /* 0x000000ff06067208 */ /* 0x000fe40000000000 */
[----:B------:R-:W-:Y:S01]  /*0190*/  FSEL R7, R0, RZ, P1 ;  /* 0x000000ff00077208 */ /* 0x000fe20000800000 */
[----:B------:R-:W-:Y:S07]  /*01a0*/  @P2 EXIT ;  /* 0x000000000000294d */ /* 0x000fee0003800000 */
[----:B------:R-:W-:Y:S01]  /*01b0*/  STG.E.64 desc[UR4][R2.64], R6 ;  /* 0x0000000602007986 */ /* 0x000fe2000c101b04 */
[----:B------:R-:W-:Y:S05]  /*01c0*/  EXIT ;  /* 0x000000000000794d */ /* 0x000fea0003800000 */
.L_x_0:
[----:B------:R-:W-:-:S00]  /*01d0*/  BRA `(.L_x_0) ;  /* 0xfffffffc00fc7947 */ /* 0x000fc0000383ffff */
[----:B------:R-:W-:-:S00]  /*01e0*/  NOP ;  /* 0x0000000000007918 */ /* 0x000fc00000000000 */
        /* <DEDUP_REMOVED lines=9> */
.L_x_1:


//--------------------- .nv.constant0.triton_poi_fused_addmm_relu_35 --------------------------
	.section	.nv.constant0.triton_poi_fused_addmm_relu_35,"a",@progbits
	.sectionflags	@""
	.align	4
.nv.constant0.triton_poi_fused_addmm_relu_35:
	.zero		548
